//
// Generated by NVIDIA NVVM Compiler
//
// Compiler Build ID: CL-36424714
// Cuda compilation tools, release 13.0, V13.0.88
// Based on NVVM 20.0.0
//

.version 9.0
.target sm_100
.address_size 64

	// .globl	_Z17matmul_row_kernelPfS_S_ii

.visible .entry _Z17matmul_row_kernelPfS_S_ii(
	.param .u64 .ptr .align 1 _Z17matmul_row_kernelPfS_S_ii_param_0,
	.param .u64 .ptr .align 1 _Z17matmul_row_kernelPfS_S_ii_param_1,
	.param .u64 .ptr .align 1 _Z17matmul_row_kernelPfS_S_ii_param_2,
	.param .u32 _Z17matmul_row_kernelPfS_S_ii_param_3,
	.param .u32 _Z17matmul_row_kernelPfS_S_ii_param_4
)
{
	.reg .pred 	%p<10>;
	.reg .b32 	%r<36>;
	.reg .b32 	%f<67>;
	.reg .b64 	%rd<67>;

	ld.param.u64 	%rd14, [_Z17matmul_row_kernelPfS_S_ii_param_1];
	ld.param.u64 	%rd15, [_Z17matmul_row_kernelPfS_S_ii_param_2];
	ld.param.u32 	%r17, [_Z17matmul_row_kernelPfS_S_ii_param_3];
	ld.param.u32 	%r18, [_Z17matmul_row_kernelPfS_S_ii_param_4];
	cvta.to.global.u64 	%rd1, %rd15;
	cvta.to.global.u64 	%rd2, %rd14;
	mov.u32 	%r19, %tid.y;
	mov.u32 	%r20, %ntid.y;
	mov.u32 	%r21, %ctaid.y;
	mad.lo.s32 	%r1, %r20, %r21, %r19;
	setp.ge.s32 	%p1, %r1, %r17;
	@%p1 bra 	$L__BB0_13;
	mul.lo.s32 	%r2, %r17, %r1;
	and.b32  	%r3, %r17, 7;
	setp.lt.u32 	%p2, %r17, 8;
	mov.f32 	%f66, 0f00000000;
	mov.b32 	%r34, 0;
	@%p2 bra 	$L__BB0_4;
	and.b32  	%r34, %r17, 2147483640;
	neg.s32 	%r32, %r34;
	mul.wide.s32 	%rd16, %r17, 4;
	add.s64 	%rd3, %rd1, %rd16;
	shl.b32 	%r6, %r17, 3;
	mul.wide.s32 	%rd17, %r17, 8;
	add.s64 	%rd4, %rd1, %rd17;
	mul.wide.s32 	%rd18, %r17, 12;
	add.s64 	%rd5, %rd1, %rd18;
	mul.wide.s32 	%rd19, %r17, 16;
	add.s64 	%rd6, %rd1, %rd19;
	mul.wide.s32 	%rd20, %r17, 20;
	add.s64 	%rd7, %rd1, %rd20;
	mul.wide.s32 	%rd21, %r17, 24;
	add.s64 	%rd8, %rd1, %rd21;
	mul.wide.s32 	%rd22, %r17, 28;
	add.s64 	%rd9, %rd1, %rd22;
	mul.wide.u32 	%rd23, %r2, 4;
	add.s64 	%rd24, %rd23, %rd2;
	add.s64 	%rd66, %rd24, 16;
	mov.f32 	%f66, 0f00000000;
	mov.u32 	%r31, %r18;
$L__BB0_3:
	.pragma "nounroll";
	mul.wide.s32 	%rd25, %r31, 4;
	add.s64 	%rd26, %rd3, %rd25;
	add.s64 	%rd27, %rd4, %rd25;
	add.s64 	%rd28, %rd5, %rd25;
	add.s64 	%rd29, %rd6, %rd25;
	add.s64 	%rd30, %rd7, %rd25;
	add.s64 	%rd31, %rd8, %rd25;
	add.s64 	%rd32, %rd9, %rd25;
	add.s64 	%rd33, %rd1, %rd25;
	ld.global.f32 	%f16, [%rd66+-16];
	ld.global.f32 	%f17, [%rd33];
	fma.rn.f32 	%f18, %f16, %f17, %f66;
	ld.global.f32 	%f19, [%rd66+-12];
	ld.global.f32 	%f20, [%rd26];
	fma.rn.f32 	%f21, %f19, %f20, %f18;
	ld.global.f32 	%f22, [%rd66+-8];
	ld.global.f32 	%f23, [%rd27];
	fma.rn.f32 	%f24, %f22, %f23, %f21;
	ld.global.f32 	%f25, [%rd66+-4];
	ld.global.f32 	%f26, [%rd28];
	fma.rn.f32 	%f27, %f25, %f26, %f24;
	ld.global.f32 	%f28, [%rd66];
	ld.global.f32 	%f29, [%rd29];
	fma.rn.f32 	%f30, %f28, %f29, %f27;
	ld.global.f32 	%f31, [%rd66+4];
	ld.global.f32 	%f32, [%rd30];
	fma.rn.f32 	%f33, %f31, %f32, %f30;
	ld.global.f32 	%f34, [%rd66+8];
	ld.global.f32 	%f35, [%rd31];
	fma.rn.f32 	%f36, %f34, %f35, %f33;
	ld.global.f32 	%f37, [%rd66+12];
	ld.global.f32 	%f38, [%rd32];
	fma.rn.f32 	%f66, %f37, %f38, %f36;
	add.s32 	%r32, %r32, 8;
	add.s32 	%r31, %r31, %r6;
	add.s64 	%rd66, %rd66, 32;
	setp.ne.s32 	%p3, %r32, 0;
	@%p3 bra 	$L__BB0_3;
$L__BB0_4:
	setp.eq.s32 	%p4, %r3, 0;
	@%p4 bra 	$L__BB0_12;
	and.b32  	%r12, %r17, 3;
	setp.lt.u32 	%p5, %r3, 4;
	@%p5 bra 	$L__BB0_7;
	add.s32 	%r23, %r34, %r2;
	mul.wide.u32 	%rd34, %r23, 4;
	add.s64 	%rd35, %rd2, %rd34;
	ld.global.f32 	%f40, [%rd35];
	mad.lo.s32 	%r24, %r34, %r17, %r18;
	mul.wide.s32 	%rd36, %r24, 4;
	add.s64 	%rd37, %rd1, %rd36;
	ld.global.f32 	%f41, [%rd37];
	fma.rn.f32 	%f42, %f40, %f41, %f66;
	cvt.u64.u32 	%rd38, %r2;
	cvt.u64.u32 	%rd39, %r34;
	add.s64 	%rd40, %rd39, %rd38;
	shl.b64 	%rd41, %rd40, 2;
	add.s64 	%rd42, %rd2, %rd41;
	ld.global.f32 	%f43, [%rd42+4];
	mul.wide.s32 	%rd43, %r17, 4;
	add.s64 	%rd44, %rd37, %rd43;
	ld.global.f32 	%f44, [%rd44];
	fma.rn.f32 	%f45, %f43, %f44, %f42;
	ld.global.f32 	%f46, [%rd42+8];
	add.s64 	%rd45, %rd44, %rd43;
	ld.global.f32 	%f47, [%rd45];
	fma.rn.f32 	%f48, %f46, %f47, %f45;
	ld.global.f32 	%f49, [%rd42+12];
	add.s64 	%rd46, %rd45, %rd43;
	ld.global.f32 	%f50, [%rd46];
	fma.rn.f32 	%f66, %f49, %f50, %f48;
	add.s32 	%r34, %r34, 4;
$L__BB0_7:
	setp.eq.s32 	%p6, %r12, 0;
	@%p6 bra 	$L__BB0_12;
	setp.eq.s32 	%p7, %r12, 1;
	@%p7 bra 	$L__BB0_10;
	add.s32 	%r25, %r34, %r2;
	mul.wide.u32 	%rd47, %r25, 4;
	add.s64 	%rd48, %rd2, %rd47;
	ld.global.f32 	%f52, [%rd48];
	mad.lo.s32 	%r26, %r34, %r17, %r18;
	mul.wide.s32 	%rd49, %r26, 4;
	add.s64 	%rd50, %rd1, %rd49;
	ld.global.f32 	%f53, [%rd50];
	fma.rn.f32 	%f54, %f52, %f53, %f66;
	cvt.u64.u32 	%rd51, %r2;
	cvt.u64.u32 	%rd52, %r34;
	add.s64 	%rd53, %rd52, %rd51;
	shl.b64 	%rd54, %rd53, 2;
	add.s64 	%rd55, %rd2, %rd54;
	ld.global.f32 	%f55, [%rd55+4];
	mul.wide.s32 	%rd56, %r17, 4;
	add.s64 	%rd57, %rd50, %rd56;
	ld.global.f32 	%f56, [%rd57];
	fma.rn.f32 	%f66, %f55, %f56, %f54;
	add.s32 	%r34, %r34, 2;
$L__BB0_10:
	and.b32  	%r27, %r17, 1;
	setp.eq.b32 	%p8, %r27, 1;
	not.pred 	%p9, %p8;
	@%p9 bra 	$L__BB0_12;
	add.s32 	%r28, %r34, %r2;
	mul.wide.u32 	%rd58, %r28, 4;
	add.s64 	%rd59, %rd2, %rd58;
	ld.global.f32 	%f57, [%rd59];
	mad.lo.s32 	%r29, %r34, %r17, %r18;
	mul.wide.s32 	%rd60, %r29, 4;
	add.s64 	%rd61, %rd1, %rd60;
	ld.global.f32 	%f58, [%rd61];
	fma.rn.f32 	%f66, %f57, %f58, %f66;
$L__BB0_12:
	ld.param.u64 	%rd65, [_Z17matmul_row_kernelPfS_S_ii_param_0];
	add.s32 	%r30, %r2, %r18;
	cvta.to.global.u64 	%rd62, %rd65;
	mul.wide.s32 	%rd63, %r30, 4;
	add.s64 	%rd64, %rd62, %rd63;
	st.global.f32 	[%rd64], %f66;
$L__BB0_13:
	ret;

}


// ===== COMPILED SASS (sm_100) =====

	.target	sm_100

	.elftype	@"ET_EXEC"


//--------------------- .note.nv.tkinfo           --------------------------
	.section	.note.nv.tkinfo,"",@"SHT_NOTE"
	.sectionflags	@"SHF_NOTE_NV_TKINFO"
	.tkinfo
        /*0018*/ 	.word	0x00000002
        /*0030*/ 	.string	""
        /*0030*/ 	.string	"ptxas"
        /*0030*/ 	.string	"Cuda compilation tools, release 13.0, V13.0.88"
        /*0030*/ 	.string	"Build cuda_13.0.r13.0/compiler.36424714_0"
        /*0030*/ 	.string	"-arch sm_100 -m 64 "



//--------------------- .note.nv.cuinfo           --------------------------
	.section	.note.nv.cuinfo,"",@"SHT_NOTE"
	.sectionflags	@"SHF_NOTE_NV_CUINFO"
        /*0018*/ 	.short	0x0002
        /*001a*/ 	.short	0x0064
        /*001c*/ 	.short	0x0082
	.zero		2


//--------------------- .nv.info                  --------------------------
	.section	.nv.info,"",@"SHT_CUDA_INFO"
	.align	4


	//----- nvinfo : EIATTR_REGCOUNT
	.align		4
        /*0000*/ 	.byte	0x04, 0x2f
        /*0002*/ 	.short	(.L_1 - .L_0)
	.align		4
.L_0:
        /*0004*/ 	.word	index@(_Z17matmul_row_kernelPfS_S_ii)
        /*0008*/ 	.word	0x0000001c


	//----- nvinfo : EIATTR_FRAME_SIZE
	.align		4
.L_1:
        /*000c*/ 	.byte	0x04, 0x11
        /*000e*/ 	.short	(.L_3 - .L_2)
	.align		4
.L_2:
        /*0010*/ 	.word	index@(_Z17matmul_row_kernelPfS_S_ii)
        /*0014*/ 	.word	0x00000000


	//----- nvinfo : EIATTR_MIN_STACK_SIZE
	.align		4
.L_3:
        /*0018*/ 	.byte	0x04, 0x12
        /*001a*/ 	.short	(.L_5 - .L_4)
	.align		4
.L_4:
        /*001c*/ 	.word	index@(_Z17matmul_row_kernelPfS_S_ii)
        /*0020*/ 	.word	0x00000000
.L_5:


//--------------------- .nv.compat                --------------------------
	.section	.nv.compat,"",@"SHT_CUDA_COMPAT_INFO"
	.align	4
        /*0000*/ 	.byte	0x02, 0x09, 0x00, 0x00, 0x02, 0x02, 0x01, 0x00, 0x02, 0x05, 0x05, 0x00, 0x03, 0x07, 0x01, 0x01
        /*0010*/ 	.byte	0x02, 0x03, 0x00, 0x00, 0x02, 0x06, 0x01, 0x00, 0x04, 0x0b, 0x08, 0x00, 0x09, 0x00, 0x00, 0x00
        /*0020*/ 	.byte	0x00, 0x00, 0x00, 0x00


//--------------------- .nv.info._Z17matmul_row_kernelPfS_S_ii --------------------------
	.section	.nv.info._Z17matmul_row_kernelPfS_S_ii,"",@"SHT_CUDA_INFO"
	.sectionflags	@""
	.align	4


	//----- nvinfo : EIATTR_CUDA_API_VERSION
	.align		4
        /*0000*/ 	.byte	0x04, 0x37
        /*0002*/ 	.short	(.L_7 - .L_6)
.L_6:
        /*0004*/ 	.word	0x00000082


	//----- nvinfo : EIATTR_KPARAM_INFO
	.align		4
.L_7:
        /*0008*/ 	.byte	0x04, 0x17
        /*000a*/ 	.short	(.L_9 - .L_8)
.L_8:
        /*000c*/ 	.word	0x00000000
        /*0010*/ 	.short	0x0004
        /*0012*/ 	.short	0x001c
        /*0014*/ 	.byte	0x00, 0xf0, 0x11, 0x00


	//----- nvinfo : EIATTR_KPARAM_INFO
	.align		4
.L_9:
        /*0018*/ 	.byte	0x04, 0x17
        /*001a*/ 	.short	(.L_11 - .L_10)
.L_10:
        /*001c*/ 	.word	0x00000000
        /*0020*/ 	.short	0x0003
        /*0022*/ 	.short	0x0018
        /*0024*/ 	.byte	0x00, 0xf0, 0x11, 0x00


	//----- nvinfo : EIATTR_KPARAM_INFO
	.align		4
.L_11:
        /*0028*/ 	.byte	0x04, 0x17
        /*002a*/ 	.short	(.L_13 - .L_12)
.L_12:
        /*002c*/ 	.word	0x00000000
        /*0030*/ 	.short	0x0002
        /*0032*/ 	.short	0x0010
        /*0034*/ 	.byte	0x00, 0xf5, 0x21, 0x00


	//----- nvinfo : EIATTR_KPARAM_INFO
	.align		4
.L_13:
        /*0038*/ 	.byte	0x04, 0x17
        /*003a*/ 	.short	(.L_15 - .L_14)
.L_14:
        /*003c*/ 	.word	0x00000000
        /*0040*/ 	.short	0x0001
        /*0042*/ 	.short	0x0008
        /*0044*/ 	.byte	0x00, 0xf5, 0x21, 0x00


	//----- nvinfo : EIATTR_KPARAM_INFO
	.align		4
.L_15:
        /*0048*/ 	.byte	0x04, 0x17
        /*004a*/ 	.short	(.L_17 - .L_16)
.L_16:
        /*004c*/ 	.word	0x00000000
        /*0050*/ 	.short	0x0000
        /*0052*/ 	.short	0x0000
        /*0054*/ 	.byte	0x00, 0xf5, 0x21, 0x00


	//----- nvinfo : EIATTR_SPARSE_MMA_MASK
	.align		4
.L_17:
        /*0058*/ 	.byte	0x03, 0x50
        /*005a*/ 	.short	0x0000


	//----- nvinfo : EIATTR_MAXREG_COUNT
	.align		4
        /*005c*/ 	.byte	0x03, 0x1b
        /*005e*/ 	.short	0x00ff


	//----- nvinfo : EIATTR_MERCURY_ISA_VERSION
	.align		4
        /*0060*/ 	.byte	0x03, 0x5f
        /*0062*/ 	.short	0x0101


	//----- nvinfo : EIATTR_VRC_CTA_INIT_COUNT
	.align		4
        /*0064*/ 	.byte	0x02, 0x4a
	.zero		1
	.zero		1


	//----- nvinfo : EIATTR_EXIT_INSTR_OFFSETS
	.align		4
        /*0068*/ 	.byte	0x04, 0x1c
        /*006a*/ 	.short	(.L_19 - .L_18)


	//   ....[0]....
.L_18:
        /*006c*/ 	.word	0x00000070


	//   ....[1]....
        /*0070*/ 	.word	0x00000b00


	//----- nvinfo : EIATTR_CBANK_PARAM_SIZE
	.align		4
.L_19:
        /*0074*/ 	.byte	0x03, 0x19
        /*0076*/ 	.short	0x0020


	//----- nvinfo : EIATTR_PARAM_CBANK
	.align		4
        /*0078*/ 	.byte	0x04, 0x0a
        /*007a*/ 	.short	(.L_21 - .L_20)
	.align		4
.L_20:
        /*007c*/ 	.word	index@(.nv.constant0._Z17matmul_row_kernelPfS_S_ii)
        /*0080*/ 	.short	0x0380
        /*0082*/ 	.short	0x0020


	//----- nvinfo : EIATTR_SW_WAR
	.align		4
.L_21:
        /*0084*/ 	.byte	0x04, 0x36
        /*0086*/ 	.short	(.L_23 - .L_22)
.L_22:
        /*0088*/ 	.word	0x00000008
.L_23:


//--------------------- .nv.callgraph             --------------------------
	.section	.nv.callgraph,"",@"SHT_CUDA_CALLGRAPH"
	.align	4
	.sectionentsize	8
	.align		4
        /*0000*/ 	.word	0x00000000
	.align		4
        /*0004*/ 	.word	0xffffffff
	.align		4
        /*0008*/ 	.word	0x00000000
	.align		4
        /*000c*/ 	.word	0xfffffffe
	.align		4
        /*0010*/ 	.word	0x00000000
	.align		4
        /*0014*/ 	.word	0xfffffffd
	.align		4
        /*0018*/ 	.word	0x00000000
	.align		4
        /*001c*/ 	.word	0xfffffffc


//--------------------- .text._Z17matmul_row_kernelPfS_S_ii --------------------------
	.section	.text._Z17matmul_row_kernelPfS_S_ii,"ax",@progbits
	.align	128
        .global         _Z17matmul_row_kernelPfS_S_ii
        .type           _Z17matmul_row_kernelPfS_S_ii,@function
        .size           _Z17matmul_row_kernelPfS_S_ii,(.L_x_6 - _Z17matmul_row_kernelPfS_S_ii)
        .other          _Z17matmul_row_kernelPfS_S_ii,@"STO_CUDA_ENTRY STV_DEFAULT"
_Z17matmul_row_kernelPfS_S_ii:
.text._Z17matmul_row_kernelPfS_S_ii:
[----:B------:R-:W-:Y:S01]  /*0000*/  LDC R1, c[0x0][0x37c] ;  /* 0x0000df00ff017b82 */ /* 0x000fe20000000800 */
[----:B------:R-:W0:Y:S01]  /*0010*/  S2R R0, SR_TID.Y ;  /* 0x0000000000007919 */ /* 0x000e220000002200 */
[----:B------:R-:W0:Y:S01]  /*0020*/  LDCU UR4, c[0x0][0x364] ;  /* 0x00006c80ff0477ac */ /* 0x000e220008000800 */
[----:B------:R-:W0:Y:S01]  /*0030*/  S2R R3, SR_CTAID.Y ;  /* 0x0000000000037919 */ /* 0x000e220000002600 */
[----:B------:R-:W1:Y:S01]  /*0040*/  LDCU UR23, c[0x0][0x398] ;  /* 0x00007300ff1777ac */ /* 0x000e620008000800 */
[----:B0-----:R-:W-:-:S05]  /*0050*/  IMAD R0, R3, UR4, R0 ;  /* 0x0000000403007c24 */ /* 0x001fca000f8e0200 */
[----:B-1----:R-:W-:-:S13]  /*0060*/  ISETP.GE.AND P0, PT, R0, UR23, PT ;  /* 0x0000001700007c0c */ /* 0x002fda000bf06270 */
[----:B------:R-:W-:Y:S05]  /*0070*/  @P0 EXIT ;  /* 0x000000000000094d */ /* 0x000fea0003800000 */
[----:B------:R-:W-:Y:S01]  /*0080*/  UISETP.GE.U32.AND UP0, UPT, UR23, 0x8, UPT ;  /* 0x000000081700788c */ /* 0x000fe2000bf06070 */
[----:B------:R-:W-:Y:S02]  /*0090*/  HFMA2 R8, -RZ, RZ, 0, 0 ;  /* 0x00000000ff087431 */ /* 0x000fe400000001ff */
[----:B------:R-:W-:Y:S01]  /*00a0*/  IMAD R0, R0, UR23, RZ ;  /* 0x0000001700007c24 */ /* 0x000fe2000f8e02ff */
[----:B------:R-:W-:Y:S01]  /*00b0*/  UMOV UR4, URZ ;  /* 0x000000ff00047c82 */ /* 0x000fe20008000000 */
[----:B------:R-:W0:Y:S04]  /*00c0*/  LDCU.64 UR8, c[0x0][0x358] ;  /* 0x00006b00ff0877ac */ /* 0x000e280008000a00 */
[----:B------:R-:W-:Y:S05]  /*00d0*/  BRA.U !UP0, `(.L_x_0) ;  /* 0x0000000508207547 */ /* 0x000fea000b800000 */
[----:B------:R-:W1:Y:S01]  /*00e0*/  LDC.64 R2, c[0x0][0x388] ;  /* 0x0000e200ff027b82 */ /* 0x000e620000000a00 */
[----:B------:R-:W2:Y:S01]  /*00f0*/  LDCU.64 UR28, c[0x0][0x390] ;  /* 0x00007200ff1c77ac */ /* 0x000ea20008000a00 */
[----:B------:R-:W-:Y:S01]  /*0100*/  IMAD.MOV.U32 R8, RZ, RZ, RZ ;  /* 0x000000ffff087224 */ /* 0x000fe200078e00ff */
[----:B------:R-:W-:Y:S01]  /*0110*/  ULOP3.LUT UR4, UR23, 0x7ffffff8, URZ, 0xc0, !UPT ;  /* 0x7ffffff817047892 */ /* 0x000fe2000f8ec0ff */
[----:B------:R-:W3:Y:S03]  /*0120*/  LDCU UR22, c[0x0][0x39c] ;  /* 0x00007380ff1677ac */ /* 0x000ee60008000800 */
[----:B------:R-:W-:Y:S02]  /*0130*/  UIADD3 UR5, UPT, UPT, -UR4, URZ, URZ ;  /* 0x000000ff04057290 */ /* 0x000fe4000fffe1ff */
[----:B--2---:R-:W-:Y:S02]  /*0140*/  UIMAD.WIDE UR10, UR23, 0x8, UR28 ;  /* 0x00000008170a78a5 */ /* 0x004fe4000f8e021c */
[----:B------:R-:W-:-:S02]  /*0150*/  UIMAD.WIDE UR12, UR23, 0xc, UR28 ;  /* 0x0000000c170c78a5 */ /* 0x000fc4000f8e021c */
[----:B------:R-:W-:Y:S01]  /*0160*/  UIMAD.WIDE UR14, UR23, 0x10, UR28 ;  /* 0x00000010170e78a5 */ /* 0x000fe2000f8e021c */
[----:B-1----:R-:W-:Y:S01]  /*0170*/  IMAD.WIDE.U32 R2, R0, 0x4, R2 ;  /* 0x0000000400027825 */ /* 0x002fe200078e0002 */
[----:B------:R-:W-:Y:S02]  /*0180*/  UIMAD.WIDE UR16, UR23, 0x14, UR28 ;  /* 0x00000014171078a5 */ /* 0x000fe4000f8e021c */
[----:B------:R-:W-:Y:S01]  /*0190*/  UIMAD.WIDE UR18, UR23, 0x18, UR28 ;  /* 0x00000018171278a5 */ /* 0x000fe2000f8e021c */
[----:B------:R-:W-:Y:S01]  /*01a0*/  IADD3 R7, P0, PT, R2, 0x10, RZ ;  /* 0x0000001002077810 */ /* 0x000fe20007f1e0ff */
[----:B------:R-:W-:-:S03]  /*01b0*/  UIMAD.WIDE UR20, UR23, 0x1c, UR28 ;  /* 0x0000001c171478a5 */ /* 0x000fc6000f8e021c */
[----:B---3--:R-:W-:-:S09]  /*01c0*/  IADD3.X R6, PT, PT, RZ, R3, RZ, P0, !PT ;  /* 0x00000003ff067210 */ /* 0x008fd200007fe4ff */
.L_x_1:
[----:B------:R-:W-:Y:S02]  /*01d0*/  UIMAD.WIDE UR26, UR22, 0x4, UR28 ;  /* 0x00000004161a78a5 */ /* 0x000fe4000f8e021c */
[----:B------:R-:W-:Y:S02]  /*01e0*/  UIMAD.WIDE UR6, UR23, 0x4, UR28 ;  /* 0x00000004170678a5 */ /* 0x000fe4000f8e021c */
[----:B------:R-:W-:Y:S02]  /*01f0*/  UIMAD.WIDE UR24, UR22, 0x4, UR10 ;  /* 0x00000004161878a5 */ /* 0x000fe4000f8e020a */
[----:B------:R-:W-:Y:S01]  /*0200*/  MOV R2, UR26 ;  /* 0x0000001a00027c02 */ /* 0x000fe20008000f00 */
[----:B------:R-:W-:Y:S01]  /*0210*/  IMAD.U32 R3, RZ, RZ, UR27 ;  /* 0x0000001bff037e24 */ /* 0x000fe2000f8e00ff */
[----:B------:R-:W-:Y:S02]  /*0220*/  UIMAD.WIDE UR6, UR22, 0x4, UR6 ;  /* 0x00000004160678a5 */ /* 0x000fe4000f8e0206 */
[----:B------:R-:W-:Y:S01]  /*0230*/  MOV R4, UR24 ;  /* 0x0000001800047c02 */ /* 0x000fe20008000f00 */
[----:B------:R-:W-:Y:S01]  /*0240*/  IMAD.U32 R5, RZ, RZ, UR25 ;  /* 0x00000019ff057e24 */ /* 0x000fe2000f8e00ff */
[----:B0-----:R0:W2:Y:S01]  /*0250*/  LDG.E R9, desc[UR8][R2.64] ;  /* 0x0000000802097981 */ /* 0x0010a2000c1e1900 */
[----:B------:R-:W-:-:S03]  /*0260*/  UIMAD.WIDE UR24, UR22, 0x4, UR14 ;  /* 0x00000004161878a5 */ /* 0x000fc6000f8e020e */
[----:B------:R1:W3:Y:S01]  /*0270*/  LDG.E R12, desc[UR8][R4.64] ;  /* 0x00000008040c7981 */ /* 0x0002e2000c1e1900 */
[----:B0-----:R-:W-:Y:S02]  /*0280*/  MOV R2, R7 ;  /* 0x0000000700027202 */ /* 0x001fe40000000f00 */
[----:B------:R-:W-:Y:S01]  /*0290*/  MOV R3, R6 ;  /* 0x0000000600037202 */ /* 0x000fe20000000f00 */
[----:B------:R-:W-:Y:S01]  /*02a0*/  IMAD.U32 R6, RZ, RZ, UR6 ;  /* 0x00000006ff067e24 */ /* 0x000fe2000f8e00ff */
[----:B------:R-:W-:Y:S01]  /*02b0*/  MOV R7, UR7 ;  /* 0x0000000700077c02 */ /* 0x000fe20008000f00 */
[----:B------:R-:W-:Y:S02]  /*02c0*/  UIMAD.WIDE UR6, UR22, 0x4, UR12 ;  /* 0x00000004160678a5 */ /* 0x000fe4000f8e020c */
[----:B------:R-:W2:Y:S04]  /*02d0*/  LDG.E R13, desc[UR8][R2.64+-0x10] ;  /* 0xfffff008020d7981 */ /* 0x000ea8000c1e1900 */
[----:B------:R0:W4:Y:S01]  /*02e0*/  LDG.E R19, desc[UR8][R6.64] ;  /* 0x0000000806137981 */ /* 0x000122000c1e1900 */
[----:B------:R-:W-:-:S03]  /*02f0*/  MOV R10, UR6 ;  /* 0x00000006000a7c02 */ /* 0x000fc60008000f00 */
[----:B------:R-:W4:Y:S01]  /*0300*/  LDG.E R16, desc[UR8][R2.64+-0xc] ;  /* 0xfffff40802107981 */ /* 0x000f22000c1e1900 */
[----:B------:R-:W-:Y:S01]  /*0310*/  IMAD.U32 R11, RZ, RZ, UR7 ;  /* 0x00000007ff0b7e24 */ /* 0x000fe2000f8e00ff */
[----:B------:R-:W-:Y:S02]  /*0320*/  UIMAD.WIDE UR6, UR22, 0x4, UR16 ;  /* 0x00000004160678a5 */ /* 0x000fe4000f8e0210 */
[----:B------:R-:W3:Y:S01]  /*0330*/  LDG.E R15, desc[UR8][R2.64+-0x8] ;  /* 0xfffff808020f7981 */ /* 0x000ee2000c1e1900 */
[----:B------:R-:W-:Y:S02]  /*0340*/  MOV R21, UR25 ;  /* 0x0000001900157c02 */ /* 0x000fe40008000f00 */
[----:B------:R-:W-:Y:S01]  /*0350*/  MOV R20, UR24 ;  /* 0x0000001800147c02 */ /* 0x000fe20008000f00 */
[----:B------:R5:W3:Y:S01]  /*0360*/  LDG.E R17, desc[UR8][R10.64] ;  /* 0x000000080a117981 */ /* 0x000ae2000c1e1900 */
[----:B------:R-:W-:Y:S01]  /*0370*/  UIMAD.WIDE UR24, UR22, 0x4, UR18 ;  /* 0x00000004161878a5 */ /* 0x000fe2000f8e0212 */
[----:B-1----:R-:W-:-:S02]  /*0380*/  IMAD.U32 R4, RZ, RZ, UR6 ;  /* 0x00000006ff047e24 */ /* 0x002fc4000f8e00ff */
[----:B------:R-:W3:Y:S01]  /*0390*/  LDG.E R14, desc[UR8][R2.64+-0x4] ;  /* 0xfffffc08020e7981 */ /* 0x000ee2000c1e1900 */
[----:B------:R-:W-:Y:S01]  /*03a0*/  MOV R5, UR7 ;  /* 0x0000000700057c02 */ /* 0x000fe20008000f00 */
[----:B------:R-:W-:Y:S02]  /*03b0*/  UIMAD.WIDE UR6, UR22, 0x4, UR20 ;  /* 0x00000004160678a5 */ /* 0x000fe4000f8e0214 */
[----:B------:R-:W3:Y:S01]  /*03c0*/  LDG.E R21, desc[UR8][R20.64] ;  /* 0x0000000814157981 */ /* 0x000ee2000c1e1900 */
[----:B0-----:R-:W-:-:S03]  /*03d0*/  MOV R6, UR24 ;  /* 0x0000001800067c02 */ /* 0x001fc60008000f00 */
[----:B------:R-:W3:Y:S01]  /*03e0*/  LDG.E R18, desc[UR8][R2.64] ;  /* 0x0000000802127981 */ /* 0x000ee2000c1e1900 */
[----:B------:R-:W-:Y:S01]  /*03f0*/  IMAD.U32 R7, RZ, RZ, UR25 ;  /* 0x00000019ff077e24 */ /* 0x000fe2000f8e00ff */
[----:B-----5:R-:W-:Y:S02]  /*0400*/  MOV R10, UR6 ;  /* 0x00000006000a7c02 */ /* 0x020fe40008000f00 */
[----:B------:R-:W5:Y:S01]  /*0410*/  LDG.E R4, desc[UR8][R4.64] ;  /* 0x0000000804047981 */ /* 0x000f62000c1e1900 */
[----:B------:R-:W-:-:S03]  /*0420*/  MOV R11, UR7 ;  /* 0x00000007000b7c02 */ /* 0x000fc60008000f00 */
[----:B------:R-:W5:Y:S04]  /*0430*/  LDG.E R22, desc[UR8][R2.64+0x4] ;  /* 0x0000040802167981 */ /* 0x000f68000c1e1900 */
[----:B------:R0:W5:Y:S04]  /*0440*/  LDG.E R6, desc[UR8][R6.64] ;  /* 0x0000000806067981 */ /* 0x000168000c1e1900 */
[----:B------:R-:W5:Y:S04]  /*0450*/  LDG.E R23, desc[UR8][R2.64+0x8] ;  /* 0x0000080802177981 */ /* 0x000f68000c1e1900 */
[----:B------:R-:W5:Y:S04]  /*0460*/  LDG.E R10, desc[UR8][R10.64] ;  /* 0x000000080a0a7981 */ /* 0x000f68000c1e1900 */
[----:B------:R-:W5:Y:S01]  /*0470*/  LDG.E R25, desc[UR8][R2.64+0xc] ;  /* 0x00000c0802197981 */ /* 0x000f62000c1e1900 */
[----:B------:R-:W-:-:S04]  /*0480*/  UIADD3 UR5, UPT, UPT, UR5, 0x8, URZ ;  /* 0x0000000805057890 */ /* 0x000fc8000fffe0ff */
[----:B------:R-:W-:Y:S01]  /*0490*/  UISETP.NE.AND UP0, UPT, UR5, URZ, UPT ;  /* 0x000000ff0500728c */ /* 0x000fe2000bf05270 */
[----:B0-----:R-:W-:Y:S01]  /*04a0*/  IADD3 R7, P0, PT, R2, 0x20, RZ ;  /* 0x0000002002077810 */ /* 0x001fe20007f1e0ff */
[----:B------:R-:W-:Y:S01]  /*04b0*/  ULEA UR22, UR23, UR22, 0x3 ;  /* 0x0000001617167291 */ /* 0x000fe2000f8e18ff */
[----:B--2---:R-:W-:-:S04]  /*04c0*/  FFMA R9, R13, R9, R8 ;  /* 0x000000090d097223 */ /* 0x004fc80000000008 */
[----:B----4-:R-:W-:-:S04]  /*04d0*/  FFMA R16, R16, R19, R9 ;  /* 0x0000001310107223 */ /* 0x010fc80000000009 */
[----:B---3--:R-:W-:-:S04]  /*04e0*/  FFMA R15, R15, R12, R16 ;  /* 0x0000000c0f0f7223 */ /* 0x008fc80000000010 */
[----:B------:R-:W-:-:S04]  /*04f0*/  FFMA R15, R14, R17, R15 ;  /* 0x000000110e0f7223 */ /* 0x000fc8000000000f */
[----:B------:R-:W-:-:S04]  /*0500*/  FFMA R15, R18, R21, R15 ;  /* 0x00000015120f7223 */ /* 0x000fc8000000000f */
[----:B-----5:R-:W-:-:S04]  /*0510*/  FFMA R4, R22, R4, R15 ;  /* 0x0000000416047223 */ /* 0x020fc8000000000f */
[----:B------:R-:W-:Y:S01]  /*0520*/  FFMA R4, R23, R6, R4 ;  /* 0x0000000617047223 */ /* 0x000fe20000000004 */
[----:B------:R-:W-:-:S03]  /*0530*/  IMAD.X R6, RZ, RZ, R3, P0 ;  /* 0x000000ffff067224 */ /* 0x000fc600000e0603 */
[----:B------:R-:W-:Y:S01]  /*0540*/  FFMA R8, R25, R10, R4 ;  /* 0x0000000a19087223 */ /* 0x000fe20000000004 */
[----:B------:R-:W-:Y:S06]  /*0550*/  BRA.U UP0, `(.L_x_1) ;  /* 0xfffffffd001c7547 */ /* 0x000fec000b83ffff */
.L_x_0:
[----:B------:R-:W-:-:S04]  /*0560*/  ULOP3.LUT UR5, UR23, 0x7, URZ, 0xc0, !UPT ;  /* 0x0000000717057892 */ /* 0x000fc8000f8ec0ff */
[----:B------:R-:W-:-:S09]  /*0570*/  UISETP.NE.AND UP0, UPT, UR5, URZ, UPT ;  /* 0x000000ff0500728c */ /* 0x000fd2000bf05270 */
[----:B------:R-:W-:Y:S05]  /*0580*/  BRA.U !UP0, `(.L_x_2) ;  /* 0x0000000508487547 */ /* 0x000fea000b800000 */
[----:B------:R-:W-:Y:S02]  /*0590*/  UISETP.GE.U32.AND UP0, UPT, UR5, 0x4, UPT ;  /* 0x000000040500788c */ /* 0x000fe4000bf06070 */
[----:B------:R-:W-:-:S04]  /*05a0*/  ULOP3.LUT UR10, UR23, 0x3, URZ, 0xc0, !UPT ;  /* 0x00000003170a7892 */ /* 0x000fc8000f8ec0ff */
[----:B------:R-:W-:-:S03]  /*05b0*/  UISETP.NE.AND UP1, UPT, UR10, URZ, UPT ;  /* 0x000000ff0a00728c */ /* 0x000fc6000bf25270 */
[----:B------:R-:W-:Y:S08]  /*05c0*/  BRA.U !UP0, `(.L_x_3) ;  /* 0x0000000108907547 */ /* 0x000ff0000b800000 */
[----:B------:R-:W1:Y:S01]  /*05d0*/  LDCU UR5, c[0x0][0x39c] ;  /* 0x00007380ff0577ac */ /* 0x000e620008000800 */
[----:B------:R-:W2:Y:S01]  /*05e0*/  LDC.64 R4, c[0x0][0x388] ;  /* 0x0000e200ff047b82 */ /* 0x000ea20000000a00 */
[C---:B------:R-:W-:Y:S01]  /*05f0*/  IADD3 R9, P0, PT, R0.reuse, UR4, RZ ;  /* 0x0000000400097c10 */ /* 0x040fe2000ff1e0ff */
[----:B------:R-:W3:Y:S01]  /*0600*/  LDCU.64 UR6, c[0x0][0x390] ;  /* 0x00007200ff0677ac */ /* 0x000ee20008000a00 */
[----:B------:R-:W-:Y:S02]  /*0610*/  IADD3 R3, PT, PT, R0, UR4, RZ ;  /* 0x0000000400037c10 */ /* 0x000fe4000fffe0ff */
[----:B------:R-:W-:Y:S01]  /*0620*/  IADD3.X R10, PT, PT, RZ, RZ, RZ, P0, !PT ;  /* 0x000000ffff0a7210 */ /* 0x000fe200007fe4ff */
[----:B------:R-:W4:Y:S01]  /*0630*/  LDCU.64 UR14, c[0x0][0x388] ;  /* 0x00007100ff0e77ac */ /* 0x000f220008000a00 */
[----:B-1----:R-:W-:-:S04]  /*0640*/  UIMAD UR5, UR4, UR23, UR5 ;  /* 0x00000017040572a4 */ /* 0x002fc8000f8e0205 */
[----:B---3--:R-:W-:Y:S01]  /*0650*/  UIMAD.WIDE UR6, UR5, 0x4, UR6 ;  /* 0x00000004050678a5 */ /* 0x008fe2000f8e0206 */
[----:B--2---:R-:W-:-:S03]  /*0660*/  IMAD.WIDE.U32 R4, R3, 0x4, R4 ;  /* 0x0000000403047825 */ /* 0x004fc600078e0004 */
[----:B------:R-:W-:Y:S01]  /*0670*/  UIMAD.WIDE UR12, UR23, 0x4, UR6 ;  /* 0x00000004170c78a5 */ /* 0x000fe2000f8e0206 */
[C---:B----4-:R-:W-:Y:S01]  /*0680*/  LEA R2, P0, R9.reuse, UR14, 0x2 ;  /* 0x0000000e09027c11 */ /* 0x050fe2000f8010ff */
[----:B------:R-:W-:Y:S01]  /*0690*/  IMAD.U32 R6, RZ, RZ, UR6 ;  /* 0x00000006ff067e24 */ /* 0x000fe2000f8e00ff */
[----:B------:R-:W-:Y:S01]  /*06a0*/  MOV R7, UR7 ;  /* 0x0000000700077c02 */ /* 0x000fe20008000f00 */
[----:B------:R-:W-:Y:S01]  /*06b0*/  UIMAD.WIDE UR6, UR23, 0x4, UR12 ;  /* 0x00000004170678a5 */ /* 0x000fe2000f8e020c */
[----:B------:R-:W-:Y:S01]  /*06c0*/  LEA.HI.X R3, R9, UR15, R10, 0x2, P0 ;  /* 0x0000000f09037c11 */ /* 0x000fe200080f140a */
[----:B------:R-:W-:Y:S01]  /*06d0*/  IMAD.U32 R11, RZ, RZ, UR13 ;  /* 0x0000000dff0b7e24 */ /* 0x000fe2000f8e00ff */
[----:B------:R-:W-:Y:S01]  /*06e0*/  MOV R10, UR12 ;  /* 0x0000000c000a7c02 */ /* 0x000fe20008000f00 */
[----:B0-----:R-:W2:Y:S01]  /*06f0*/  LDG.E R6, desc[UR8][R6.64] ;  /* 0x0000000806067981 */ /* 0x001ea2000c1e1900 */
[----:B------:R-:W-:Y:S02]  /*0700*/  UIMAD.WIDE UR12, UR23, 0x4, UR6 ;  /* 0x00000004170c78a5 */ /* 0x000fe4000f8e0206 */
[----:B------:R-:W-:Y:S01]  /*0710*/  MOV R12, UR6 ;  /* 0x00000006000c7c02 */ /* 0x000fe20008000f00 */
[----:B------:R-:W2:Y:S01]  /*0720*/  LDG.E R5, desc[UR8][R4.64] ;  /* 0x0000000804057981 */ /* 0x000ea2000c1e1900 */
[----:B------:R-:W-:-:S03]  /*0730*/  MOV R13, UR7 ;  /* 0x00000007000d7c02 */ /* 0x000fc60008000f00 */
[----:B------:R-:W3:Y:S01]  /*0740*/  LDG.E R10, desc[UR8][R10.64] ;  /* 0x000000080a0a7981 */ /* 0x000ee2000c1e1900 */
[----:B------:R-:W-:-:S03]  /*0750*/  IMAD.U32 R14, RZ, RZ, UR12 ;  /* 0x0000000cff0e7e24 */ /* 0x000fc6000f8e00ff */
[----:B------:R-:W3:Y:S01]  /*0760*/  LDG.E R9, desc[UR8][R2.64+0x4] ;  /* 0x0000040802097981 */ /* 0x000ee2000c1e1900 */
[----:B------:R-:W-:-:S03]  /*0770*/  MOV R15, UR13 ;  /* 0x0000000d000f7c02 */ /* 0x000fc60008000f00 */
[----:B------:R-:W4:Y:S04]  /*0780*/  LDG.E R12, desc[UR8][R12.64] ;  /* 0x000000080c0c7981 */ /* 0x000f28000c1e1900 */
[----:B------:R-:W4:Y:S04]  /*0790*/  LDG.E R17, desc[UR8][R2.64+0x8] ;  /* 0x0000080802117981 */ /* 0x000f28000c1e1900 */
[----:B------:R-:W5:Y:S04]  /*07a0*/  LDG.E R19, desc[UR8][R2.64+0xc] ;  /* 0x00000c0802137981 */ /* 0x000f68000c1e1900 */
[----:B------:R-:W5:Y:S01]  /*07b0*/  LDG.E R14, desc[UR8][R14.64] ;  /* 0x000000080e0e7981 */ /* 0x000f62000c1e1900 */
[----:B------:R-:W-:Y:S01]  /*07c0*/  UIADD3 UR4, UPT, UPT, UR4, 0x4, URZ ;  /* 0x0000000404047890 */ /* 0x000fe2000fffe0ff */
[----:B--2---:R-:W-:-:S04]  /*07d0*/  FFMA R6, R5, R6, R8 ;  /* 0x0000000605067223 */ /* 0x004fc80000000008 */
[----:B---3--:R-:W-:-:S04]  /*07e0*/  FFMA R6, R9, R10, R6 ;  /* 0x0000000a09067223 */ /* 0x008fc80000000006 */
[----:B----4-:R-:W-:-:S04]  /*07f0*/  FFMA R6, R17, R12, R6 ;  /* 0x0000000c11067223 */ /* 0x010fc80000000006 */
[----:B-----5:R-:W-:-:S07]  /*0800*/  FFMA R8, R19, R14, R6 ;  /* 0x0000000e13087223 */ /* 0x020fce0000000006 */
.L_x_3:
[----:B------:R-:W-:Y:S05]  /*0810*/  BRA.U !UP1, `(.L_x_2) ;  /* 0x0000000109a47547 */ /* 0x000fea000b800000 */
[----:B------:R-:W-:Y:S02]  /*0820*/  UISETP.NE.AND UP0, UPT, UR10, 0x1, UPT ;  /* 0x000000010a00788c */ /* 0x000fe4000bf05270 */
[----:B------:R-:W-:-:S04]  /*0830*/  ULOP3.LUT UR5, UR23, 0x1, URZ, 0xc0, !UPT ;  /* 0x0000000117057892 */ /* 0x000fc8000f8ec0ff */
[----:B------:R-:W-:-:S03]  /*0840*/  UISETP.NE.U32.AND UP1, UPT, UR5, 0x1, UPT ;  /* 0x000000010500788c */ /* 0x000fc6000bf25070 */
[----:B------:R-:W-:Y:S08]  /*0850*/  BRA.U !UP0, `(.L_x_4) ;  /* 0x0000000108607547 */ /* 0x000ff0000b800000 */
[----:B------:R-:W1:Y:S01]  /*0860*/  LDCU UR5, c[0x0][0x39c] ;  /* 0x00007380ff0577ac */ /* 0x000e620008000800 */
[----:B------:R-:W2:Y:S01]  /*0870*/  LDC.64 R2, c[0x0][0x388] ;  /* 0x0000e200ff027b82 */ /* 0x000ea20000000a00 */
[C---:B------:R-:W-:Y:S01]  /*0880*/  IADD3 R9, P0, PT, R0.reuse, UR4, RZ ;  /* 0x0000000400097c10 */ /* 0x040fe2000ff1e0ff */
[----:B------:R-:W3:Y:S01]  /*0890*/  LDCU.64 UR6, c[0x0][0x390] ;  /* 0x00007200ff0677ac */ /* 0x000ee20008000a00 */
[----:B------:R-:W-:-:S03]  /*08a0*/  IADD3 R5, PT, PT, R0, UR4, RZ ;  /* 0x0000000400057c10 */ /* 0x000fc6000fffe0ff */
[----:B------:R-:W-:Y:S01]  /*08b0*/  IMAD.X R10, RZ, RZ, RZ, P0 ;  /* 0x000000ffff0a7224 */ /* 0x000fe200000e06ff */
[----:B------:R-:W4:Y:S01]  /*08c0*/  LDCU.64 UR10, c[0x0][0x388] ;  /* 0x00007100ff0a77ac */ /* 0x000f220008000a00 */
[----:B-1----:R-:W-:-:S04]  /*08d0*/  UIMAD UR5, UR4, UR23, UR5 ;  /* 0x00000017040572a4 */ /* 0x002fc8000f8e0205 */
[----:B---3--:R-:W-:Y:S01]  /*08e0*/  UIMAD.WIDE UR6, UR5, 0x4, UR6 ;  /* 0x00000004050678a5 */ /* 0x008fe2000f8e0206 */
[----:B--2---:R-:W-:-:S03]  /*08f0*/  IMAD.WIDE.U32 R2, R5, 0x4, R2 ;  /* 0x0000000405027825 */ /* 0x004fc600078e0002 */
[----:B------:R-:W-:Y:S01]  /*0900*/  UIMAD.WIDE UR12, UR23, 0x4, UR6 ;  /* 0x00000004170c78a5 */ /* 0x000fe2000f8e0206 */
[C---:B----4-:R-:W-:Y:S02]  /*0910*/  LEA R4, P0, R9.reuse, UR10, 0x2 ;  /* 0x0000000a09047c11 */ /* 0x050fe4000f8010ff */
[----:B------:R-:W-:Y:S02]  /*0920*/  MOV R6, UR6 ;  /* 0x0000000600067c02 */ /* 0x000fe40008000f00 */
[----:B------:R-:W-:Y:S01]  /*0930*/  MOV R7, UR7 ;  /* 0x0000000700077c02 */ /* 0x000fe20008000f00 */
[----:B0-----:R-:W2:Y:S01]  /*0940*/  LDG.E R3, desc[UR8][R2.64] ;  /* 0x0000000802037981 */ /* 0x001ea2000c1e1900 */
[----:B------:R-:W-:Y:S01]  /*0950*/  LEA.HI.X R5, R9, UR11, R10, 0x2, P0 ;  /* 0x0000000b09057c11 */ /* 0x000fe200080f140a */
[----:B------:R-:W-:Y:S01]  /*0960*/  IMAD.U32 R10, RZ, RZ, UR12 ;  /* 0x0000000cff0a7e24 */ /* 0x000fe2000f8e00ff */
[----:B------:R-:W-:Y:S01]  /*0970*/  MOV R11, UR13 ;  /* 0x0000000d000b7c02 */ /* 0x000fe20008000f00 */
[----:B------:R-:W2:Y:S04]  /*0980*/  LDG.E R6, desc[UR8][R6.64] ;  /* 0x0000000806067981 */ /* 0x000ea8000c1e1900 */
[----:B------:R-:W3:Y:S04]  /*0990*/  LDG.E R5, desc[UR8][R4.64+0x4] ;  /* 0x0000040804057981 */ /* 0x000ee8000c1e1900 */
[----:B------:R-:W3:Y:S01]  /*09a0*/  LDG.E R10, desc[UR8][R10.64] ;  /* 0x000000080a0a7981 */ /* 0x000ee2000c1e1900 */
[----:B------:R-:W-:Y:S01]  /*09b0*/  UIADD3 UR4, UPT, UPT, UR4, 0x2, URZ ;  /* 0x0000000204047890 */ /* 0x000fe2000fffe0ff */
[----:B--2---:R-:W-:-:S04]  /*09c0*/  FFMA R8, R3, R6, R8 ;  /* 0x0000000603087223 */ /* 0x004fc80000000008 */
[----:B---3--:R-:W-:-:S07]  /*09d0*/  FFMA R8, R5, R10, R8 ;  /* 0x0000000a05087223 */ /* 0x008fce0000000008 */
.L_x_4:
[----:B------:R-:W-:Y:S05]  /*09e0*/  BRA.U UP1, `(.L_x_2) ;  /* 0x0000000101307547 */ /* 0x000fea000b800000 */
[----:B------:R-:W1:Y:S01]  /*09f0*/  LDCU UR5, c[0x0][0x39c] ;  /* 0x00007380ff0577ac */ /* 0x000e620008000800 */
[----:B------:R-:W2:Y:S01]  /*0a00*/  LDC.64 R2, c[0x0][0x388] ;  /* 0x0000e200ff027b82 */ /* 0x000ea20000000a00 */
[----:B------:R-:W-:Y:S01]  /*0a10*/  IADD3 R5, PT, PT, R0, UR4, RZ ;  /* 0x0000000400057c10 */ /* 0x000fe2000fffe0ff */
[----:B------:R-:W3:Y:S01]  /*0a20*/  LDCU.64 UR6, c[0x0][0x390] ;  /* 0x00007200ff0677ac */ /* 0x000ee20008000a00 */
[----:B-1----:R-:W-:-:S04]  /*0a30*/  UIMAD UR5, UR4, UR23, UR5 ;  /* 0x00000017040572a4 */ /* 0x002fc8000f8e0205 */
[----:B---3--:R-:W-:Y:S01]  /*0a40*/  UIMAD.WIDE UR4, UR5, 0x4, UR6 ;  /* 0x00000004050478a5 */ /* 0x008fe2000f8e0206 */
[----:B--2---:R-:W-:-:S05]  /*0a50*/  IMAD.WIDE.U32 R2, R5, 0x4, R2 ;  /* 0x0000000405027825 */ /* 0x004fca00078e0002 */
[----:B------:R-:W-:Y:S01]  /*0a60*/  MOV R5, UR5 ;  /* 0x0000000500057c02 */ /* 0x000fe20008000f00 */
[----:B------:R-:W-:Y:S01]  /*0a70*/  IMAD.U32 R4, RZ, RZ, UR4 ;  /* 0x00000004ff047e24 */ /* 0x000fe2000f8e00ff */
[----:B0-----:R-:W2:Y:S05]  /*0a80*/  LDG.E R3, desc[UR8][R2.64] ;  /* 0x0000000802037981 */ /* 0x001eaa000c1e1900 */
[----:B------:R-:W2:Y:S02]  /*0a90*/  LDG.E R4, desc[UR8][R4.64] ;  /* 0x0000000804047981 */ /* 0x000ea4000c1e1900 */
[----:B--2---:R-:W-:-:S07]  /*0aa0*/  FFMA R8, R3, R4, R8 ;  /* 0x0000000403087223 */ /* 0x004fce0000000008 */
.L_x_2:
[----:B------:R-:W1:Y:S01]  /*0ab0*/  LDC.64 R2, c[0x0][0x380] ;  /* 0x0000e000ff027b82 */ /* 0x000e620000000a00 */
[----:B------:R-:W2:Y:S02]  /*0ac0*/  LDCU UR4, c[0x0][0x39c] ;  /* 0x00007380ff0477ac */ /* 0x000ea40008000800 */
[----:B--2---:R-:W-:-:S05]  /*0ad0*/  IADD3 R5, PT, PT, R0, UR4, RZ ;  /* 0x0000000400057c10 */ /* 0x004fca000fffe0ff */
[----:B-1----:R-:W-:-:S05]  /*0ae0*/  IMAD.WIDE R2, R5, 0x4, R2 ;  /* 0x0000000405027825 */ /* 0x002fca00078e0202 */
[----:B0-----:R-:W-:Y:S01]  /*0af0*/  STG.E desc[UR8][R2.64], R8 ;  /* 0x0000000802007986 */ /* 0x001fe2000c101908 */
[----:B------:R-:W-:Y:S05]  /*0b00*/  EXIT ;  /* 0x000000000000794d */ /* 0x000fea0003800000 */
.L_x_5:
[----:B------:R-:W-:-:S00]  /*0b10*/  BRA `(.L_x_5) ;  /* 0xfffffffc00fc7947 */ /* 0x000fc0000383ffff */
[----:B------:R-:W-:-:S00]  /*0b20*/  NOP ;  /* 0x0000000000007918 */ /* 0x000fc00000000000 */
        /* <DEDUP_REMOVED lines=13> */
.L_x_6:


//--------------------- .nv.shared.reserved.0     --------------------------
	.section	.nv.shared.reserved.0,"aw",@nobits
	.weak		__nv_reservedSMEM_offset_0_alias
	.size		__nv_reservedSMEM_offset_0_alias, 0, 64
	.other		__nv_reservedSMEM_offset_0_alias,@"STO_CUDA_RESERVED_SHARED STV_DEFAULT"
__nv_reservedSMEM_offset_0_alias:
	.zero		0
	.zero		64


//--------------------- .nv.constant0._Z17matmul_row_kernelPfS_S_ii --------------------------
	.section	.nv.constant0._Z17matmul_row_kernelPfS_S_ii,"a",@progbits
	.sectionflags	@""
	.align	4
.nv.constant0._Z17matmul_row_kernelPfS_S_ii:
	.zero		928


//--------------------- SYMBOLS --------------------------

	.type		.nv.reservedSmem.offset0,@object
	.size		.nv.reservedSmem.offset0,0x4
